//
// Generated by NVIDIA NVVM Compiler
//
// Compiler Build ID: CL-36424714
// Cuda compilation tools, release 13.0, V13.0.88
// Based on NVVM 20.0.0
//

.version 9.0
.target sm_100
.address_size 64

	// .globl	_Z10mma_kernelv

.visible .entry _Z10mma_kernelv()
{


	ret;

}


// ===== COMPILED SASS (sm_100) =====

	.target	sm_100

	.elftype	@"ET_EXEC"


//--------------------- .note.nv.tkinfo           --------------------------
	.section	.note.nv.tkinfo,"",@"SHT_NOTE"
	.sectionflags	@"SHF_NOTE_NV_TKINFO"
	.tkinfo
        /*0018*/ 	.word	0x00000002
        /*0030*/ 	.string	""
        /*0030*/ 	.string	"ptxas"
        /*0030*/ 	.string	"Cuda compilation tools, release 13.0, V13.0.88"
        /*0030*/ 	.string	"Build cuda_13.0.r13.0/compiler.36424714_0"
        /*0030*/ 	.string	"-arch sm_100 -m 64 "



//--------------------- .note.nv.cuinfo           --------------------------
	.section	.note.nv.cuinfo,"",@"SHT_NOTE"
	.sectionflags	@"SHF_NOTE_NV_CUINFO"
        /*0018*/ 	.short	0x0002
        /*001a*/ 	.short	0x0064
        /*001c*/ 	.short	0x0082
	.zero		2


//--------------------- .nv.info                  --------------------------
	.section	.nv.info,"",@"SHT_CUDA_INFO"
	.align	4


	//----- nvinfo : EIATTR_REGCOUNT
	.align		4
        /*0000*/ 	.byte	0x04, 0x2f
        /*0002*/ 	.short	(.L_1 - .L_0)
	.align		4
.L_0:
        /*0004*/ 	.word	index@(_Z10mma_kernelv)
        /*0008*/ 	.word	0x00000004


	//----- nvinfo : EIATTR_FRAME_SIZE
	.align		4
.L_1:
        /*000c*/ 	.byte	0x04, 0x11
        /*000e*/ 	.short	(.L_3 - .L_2)
	.align		4
.L_2:
        /*0010*/ 	.word	index@(_Z10mma_kernelv)
        /*0014*/ 	.word	0x00000000


	//----- nvinfo : EIATTR_MIN_STACK_SIZE
	.align		4
.L_3:
        /*0018*/ 	.byte	0x04, 0x12
        /*001a*/ 	.short	(.L_5 - .L_4)
	.align		4
.L_4:
        /*001c*/ 	.word	index@(_Z10mma_kernelv)
        /*0020*/ 	.word	0x00000000
.L_5:


//--------------------- .nv.compat                --------------------------
	.section	.nv.compat,"",@"SHT_CUDA_COMPAT_INFO"
	.align	4
        /*0000*/ 	.byte	0x02, 0x09, 0x00, 0x00, 0x02, 0x02, 0x01, 0x00, 0x02, 0x05, 0x05, 0x00, 0x03, 0x07, 0x01, 0x01
        /*0010*/ 	.byte	0x02, 0x03, 0x00, 0x00, 0x02, 0x06, 0x01, 0x00, 0x04, 0x0b, 0x08, 0x00, 0x09, 0x00, 0x00, 0x00
        /*0020*/ 	.byte	0x00, 0x00, 0x00, 0x00


//--------------------- .nv.info._Z10mma_kernelv  --------------------------
	.section	.nv.info._Z10mma_kernelv,"",@"SHT_CUDA_INFO"
	.sectionflags	@""
	.align	4


	//----- nvinfo : EIATTR_CUDA_API_VERSION
	.align		4
        /*0000*/ 	.byte	0x04, 0x37
        /*0002*/ 	.short	(.L_7 - .L_6)
.L_6:
        /*0004*/ 	.word	0x00000082


	//----- nvinfo : EIATTR_SPARSE_MMA_MASK
	.align		4
.L_7:
        /*0008*/ 	.byte	0x03, 0x50
        /*000a*/ 	.short	0x0000


	//----- nvinfo : EIATTR_MAXREG_COUNT
	.align		4
        /*000c*/ 	.byte	0x03, 0x1b
        /*000e*/ 	.short	0x00ff


	//----- nvinfo : EIATTR_MERCURY_ISA_VERSION
	.align		4
        /*0010*/ 	.byte	0x03, 0x5f
        /*0012*/ 	.short	0x0101


	//----- nvinfo : EIATTR_VRC_CTA_INIT_COUNT
	.align		4
        /*0014*/ 	.byte	0x02, 0x4a
	.zero		1
	.zero		1


	//----- nvinfo : EIATTR_EXIT_INSTR_OFFSETS
	.align		4
        /*0018*/ 	.byte	0x04, 0x1c
        /*001a*/ 	.short	(.L_9 - .L_8)


	//   ....[0]....
.L_8:
        /*001c*/ 	.word	0x00000010


	//----- nvinfo : EIATTR_SW_WAR
	.align		4
.L_9:
        /*0020*/ 	.byte	0x04, 0x36
        /*0022*/ 	.short	(.L_11 - .L_10)
.L_10:
        /*0024*/ 	.word	0x00000008
.L_11:


//--------------------- .nv.callgraph             --------------------------
	.section	.nv.callgraph,"",@"SHT_CUDA_CALLGRAPH"
	.align	4
	.sectionentsize	8
	.align		4
        /*0000*/ 	.word	0x00000000
	.align		4
        /*0004*/ 	.word	0xffffffff
	.align		4
        /*0008*/ 	.word	0x00000000
	.align		4
        /*000c*/ 	.word	0xfffffffe
	.align		4
        /*0010*/ 	.word	0x00000000
	.align		4
        /*0014*/ 	.word	0xfffffffd
	.align		4
        /*0018*/ 	.word	0x00000000
	.align		4
        /*001c*/ 	.word	0xfffffffc


//--------------------- .text._Z10mma_kernelv     --------------------------
	.section	.text._Z10mma_kernelv,"ax",@progbits
	.align	128
        .global         _Z10mma_kernelv
        .type           _Z10mma_kernelv,@function
        .size           _Z10mma_kernelv,(.L_x_1 - _Z10mma_kernelv)
        .other          _Z10mma_kernelv,@"STO_CUDA_ENTRY STV_DEFAULT"
_Z10mma_kernelv:
.text._Z10mma_kernelv:
[----:B------:R-:W-:Y:S01]  /*0000*/  LDC R1, c[0x0][0x37c] ;  /* 0x0000df00ff017b82 */ /* 0x000fe20000000800 */
[----:B------:R-:W-:Y:S05]  /*0010*/  EXIT ;  /* 0x000000000000794d */ /* 0x000fea0003800000 */
.L_x_0:
[----:B------:R-:W-:-:S00]  /*0020*/  BRA `(.L_x_0) ;  /* 0xfffffffc00fc7947 */ /* 0x000fc0000383ffff */
[----:B------:R-:W-:-:S00]  /*0030*/  NOP ;  /* 0x0000000000007918 */ /* 0x000fc00000000000 */
        /* <DEDUP_REMOVED lines=12> */
.L_x_1:


//--------------------- .nv.shared.reserved.0     --------------------------
	.section	.nv.shared.reserved.0,"aw",@nobits
	.weak		__nv_reservedSMEM_offset_0_alias
	.size		__nv_reservedSMEM_offset_0_alias, 0, 64
	.other		__nv_reservedSMEM_offset_0_alias,@"STO_CUDA_RESERVED_SHARED STV_DEFAULT"
__nv_reservedSMEM_offset_0_alias:
	.zero		0
	.zero		64


//--------------------- .nv.constant0._Z10mma_kernelv --------------------------
	.section	.nv.constant0._Z10mma_kernelv,"a",@progbits
	.sectionflags	@""
	.align	4
.nv.constant0._Z10mma_kernelv:
	.zero		896


//--------------------- SYMBOLS --------------------------

	.type		.nv.reservedSmem.offset0,@object
	.size		.nv.reservedSmem.offset0,0x4
